
	.version 1.4
	.target sm_10, map_f64_to_f32
	// compiled with /usr/local/cuda/open64/lib//be
	// nvopencc 4.0 built on 2011-05-12

	//-----------------------------------------------------------
	// Compiling /tmp/tmpxft_00002d79_00000000-9_mm.compute_10.cpp3.i (/tmp/ccBI#.lrbCh3)
	//-----------------------------------------------------------

	//-----------------------------------------------------------
	// Options:
	//-----------------------------------------------------------
	//  Target:ptx, ISA:sm_10, Endian:little, Pointer Size:64
	//  -O3	(Optimization level)
	//  -g0	(Debug level)
	//  -m2	(Report advisories)
	//-----------------------------------------------------------

	.file	1	"<command-line>"
	.file	2	"/tmp/tmpxft_00002d79_00000000-8_mm.compute_10.cudafe2.gpu"
	.file	3	"/usr/lib/gcc/x86_64-linux-gnu/4.4.7/include/stddef.h"
	.file	4	"/usr/local/cuda/include/crt/device_runtime.h"
	.file	5	"/usr/local/cuda/include/host_defines.h"
	.file	6	"/usr/local/cuda/include/builtin_types.h"
	.file	7	"/usr/local/cuda/include/device_types.h"
	.file	8	"/usr/local/cuda/include/driver_types.h"
	.file	9	"/usr/local/cuda/include/surface_types.h"
	.file	10	"/usr/local/cuda/include/texture_types.h"
	.file	11	"/usr/local/cuda/include/vector_types.h"
	.file	12	"/usr/local/cuda/include/device_launch_parameters.h"
	.file	13	"/usr/local/cuda/include/crt/storage_class.h"
	.file	14	"/usr/include/x86_64-linux-gnu/bits/types.h"
	.file	15	"/usr/include/x86_64-linux-gnu/bits/types/clock_t.h"
	.file	16	"mm.cu"
	.file	17	"/usr/local/cuda/include/common_functions.h"
	.file	18	"/usr/local/cuda/include/math_functions.h"
	.file	19	"/usr/local/cuda/include/math_constants.h"
	.file	20	"/usr/local/cuda/include/device_functions.h"
	.file	21	"/usr/local/cuda/include/sm_11_atomic_functions.h"
	.file	22	"/usr/local/cuda/include/sm_12_atomic_functions.h"
	.file	23	"/usr/local/cuda/include/sm_13_double_functions.h"
	.file	24	"/usr/local/cuda/include/sm_20_atomic_functions.h"
	.file	25	"/usr/local/cuda/include/sm_20_intrinsics.h"
	.file	26	"/usr/local/cuda/include/surface_functions.h"
	.file	27	"/usr/local/cuda/include/texture_fetch_functions.h"
	.file	28	"/usr/local/cuda/include/math_functions_dbl_ptx1.h"


	.entry _Z14matrix_mul_gpuPiS_S_i (
		.param .u64 __cudaparm__Z14matrix_mul_gpuPiS_S_i_M,
		.param .u64 __cudaparm__Z14matrix_mul_gpuPiS_S_i_N,
		.param .u64 __cudaparm__Z14matrix_mul_gpuPiS_S_i_P,
		.param .s32 __cudaparm__Z14matrix_mul_gpuPiS_S_i_width)
	{
	.reg .u16 %rh<6>;
	.reg .u32 %r<23>;
	.reg .u64 %rd<16>;
	.reg .pred %p<4>;
	.loc	16	13	0
$LDWbegin__Z14matrix_mul_gpuPiS_S_i:
	cvt.u32.u16 	%r1, %tid.x;
	cvt.u32.u16 	%r2, %tid.y;
	mov.u16 	%rh1, %ntid.x;
	mov.u16 	%rh2, %ctaid.x;
	mov.u16 	%rh3, %ntid.y;
	mov.u16 	%rh4, %ctaid.y;
	ld.param.s32 	%r3, [__cudaparm__Z14matrix_mul_gpuPiS_S_i_width];
	mov.u32 	%r4, 0;
	setp.le.s32 	%p1, %r3, %r4;
	@%p1 bra 	$Lt_0_2306;
	ld.param.s32 	%r3, [__cudaparm__Z14matrix_mul_gpuPiS_S_i_width];
	mov.s32 	%r5, %r3;
	mul.wide.u16 	%r6, %rh3, %rh4;
	mul.wide.u16 	%r7, %rh1, %rh2;
	add.u32 	%r8, %r6, %r2;
	add.u32 	%r9, %r7, %r1;
	mul.lo.s32 	%r10, %r3, %r8;
	mov.s32 	%r11, %r10;
	add.s32 	%r12, %r10, %r3;
	cvt.s64.s32 	%rd1, %r3;
	mul.wide.s32 	%rd2, %r3, 4;
	ld.param.u64 	%rd3, [__cudaparm__Z14matrix_mul_gpuPiS_S_i_N];
	cvt.s64.s32 	%rd4, %r9;
	mul.wide.s32 	%rd5, %r9, 4;
	add.u64 	%rd6, %rd3, %rd5;
	ld.param.u64 	%rd7, [__cudaparm__Z14matrix_mul_gpuPiS_S_i_M];
	cvt.s64.s32 	%rd8, %r10;
	mul.wide.s32 	%rd9, %r10, 4;
	add.u64 	%rd10, %rd7, %rd9;
	mov.s32 	%r13, 0;
	mov.s32 	%r14, %r5;
$Lt_0_1794:
 //<loop> Loop body line 13, nesting depth: 1, estimated iterations: unknown
	.loc	16	23	0
	ld.global.s32 	%r15, [%rd6+0];
	ld.global.s32 	%r16, [%rd10+0];
	mul.lo.s32 	%r17, %r15, %r16;
	add.s32 	%r13, %r13, %r17;
	add.s32 	%r11, %r11, 1;
	add.u64 	%rd10, %rd10, 4;
	add.u64 	%rd6, %rd2, %rd6;
	setp.ne.s32 	%p2, %r11, %r12;
	@%p2 bra 	$Lt_0_1794;
	bra.uni 	$Lt_0_1282;
$Lt_0_2306:
	mul.wide.u16 	%r18, %rh3, %rh4;
	mul.wide.u16 	%r19, %rh1, %rh2;
	add.u32 	%r20, %r18, %r2;
	add.u32 	%r9, %r19, %r1;
	.loc	16	13	0
	ld.param.s32 	%r3, [__cudaparm__Z14matrix_mul_gpuPiS_S_i_width];
	.loc	16	23	0
	mul.lo.s32 	%r10, %r3, %r20;
	mov.s32 	%r13, 0;
$Lt_0_1282:
	.loc	16	25	0
	ld.param.u64 	%rd11, [__cudaparm__Z14matrix_mul_gpuPiS_S_i_P];
	add.s32 	%r21, %r10, %r9;
	cvt.s64.s32 	%rd12, %r21;
	mul.wide.s32 	%rd13, %r21, 4;
	add.u64 	%rd14, %rd11, %rd13;
	st.global.s32 	[%rd14+0], %r13;
	.loc	16	26	0
	exit;
$LDWend__Z14matrix_mul_gpuPiS_S_i:
	} // _Z14matrix_mul_gpuPiS_S_i




// ===== COMPILED SASS (sm_100) =====

	.target	sm_100

	.elftype	@"ET_EXEC"


//--------------------- .note.nv.tkinfo           --------------------------
	.section	.note.nv.tkinfo,"",@"SHT_NOTE"
	.sectionflags	@"SHF_NOTE_NV_TKINFO"
	.tkinfo
        /*0018*/ 	.word	0x00000002
        /*0030*/ 	.string	""
        /*0030*/ 	.string	"ptxas"
        /*0030*/ 	.string	"Cuda compilation tools, release 13.0, V13.0.88"
        /*0030*/ 	.string	"Build cuda_13.0.r13.0/compiler.36424714_0"
        /*0030*/ 	.string	"-arch sm_100 "



//--------------------- .note.nv.cuinfo           --------------------------
	.section	.note.nv.cuinfo,"",@"SHT_NOTE"
	.sectionflags	@"SHF_NOTE_NV_CUINFO"
        /*0018*/ 	.short	0x0002
        /*001a*/ 	.short	0x000a
        /*001c*/ 	.short	0x0082
	.zero		2


//--------------------- .nv.info                  --------------------------
	.section	.nv.info,"",@"SHT_CUDA_INFO"
	.align	4


	//----- nvinfo : EIATTR_REGCOUNT
	.align		4
        /*0000*/ 	.byte	0x04, 0x2f
        /*0002*/ 	.short	(.L_1 - .L_0)
	.align		4
.L_0:
        /*0004*/ 	.word	index@(_Z14matrix_mul_gpuPiS_S_i)
        /*0008*/ 	.word	0x0000001b


	//----- nvinfo : EIATTR_FRAME_SIZE
	.align		4
.L_1:
        /*000c*/ 	.byte	0x04, 0x11
        /*000e*/ 	.short	(.L_3 - .L_2)
	.align		4
.L_2:
        /*0010*/ 	.word	index@(_Z14matrix_mul_gpuPiS_S_i)
        /*0014*/ 	.word	0x00000000


	//----- nvinfo : EIATTR_MIN_STACK_SIZE
	.align		4
.L_3:
        /*0018*/ 	.byte	0x04, 0x12
        /*001a*/ 	.short	(.L_5 - .L_4)
	.align		4
.L_4:
        /*001c*/ 	.word	index@(_Z14matrix_mul_gpuPiS_S_i)
        /*0020*/ 	.word	0x00000000
.L_5:


//--------------------- .nv.compat                --------------------------
	.section	.nv.compat,"",@"SHT_CUDA_COMPAT_INFO"
	.align	4
        /*0000*/ 	.byte	0x02, 0x09, 0x00, 0x00, 0x02, 0x02, 0x01, 0x00, 0x02, 0x05, 0x05, 0x00, 0x03, 0x07, 0x01, 0x01
        /*0010*/ 	.byte	0x02, 0x03, 0x00, 0x00, 0x02, 0x06, 0x01, 0x00, 0x04, 0x0b, 0x08, 0x00, 0x09, 0x00, 0x00, 0x00
        /*0020*/ 	.byte	0x00, 0x00, 0x00, 0x00


//--------------------- .nv.info._Z14matrix_mul_gpuPiS_S_i --------------------------
	.section	.nv.info._Z14matrix_mul_gpuPiS_S_i,"",@"SHT_CUDA_INFO"
	.sectionflags	@""
	.align	4


	//----- nvinfo : EIATTR_CUDA_API_VERSION
	.align		4
        /*0000*/ 	.byte	0x04, 0x37
        /*0002*/ 	.short	(.L_7 - .L_6)
.L_6:
        /*0004*/ 	.word	0x00000082


	//----- nvinfo : EIATTR_KPARAM_INFO
	.align		4
.L_7:
        /*0008*/ 	.byte	0x04, 0x17
        /*000a*/ 	.short	(.L_9 - .L_8)
.L_8:
        /*000c*/ 	.word	0x00000000
        /*0010*/ 	.short	0x0003
        /*0012*/ 	.short	0x0018
        /*0014*/ 	.byte	0x00, 0xf0, 0x11, 0x00


	//----- nvinfo : EIATTR_KPARAM_INFO
	.align		4
.L_9:
        /*0018*/ 	.byte	0x04, 0x17
        /*001a*/ 	.short	(.L_11 - .L_10)
.L_10:
        /*001c*/ 	.word	0x00000000
        /*0020*/ 	.short	0x0002
        /*0022*/ 	.short	0x0010
        /*0024*/ 	.byte	0x00, 0xf0, 0x21, 0x00


	//----- nvinfo : EIATTR_KPARAM_INFO
	.align		4
.L_11:
        /*0028*/ 	.byte	0x04, 0x17
        /*002a*/ 	.short	(.L_13 - .L_12)
.L_12:
        /*002c*/ 	.word	0x00000000
        /*0030*/ 	.short	0x0001
        /*0032*/ 	.short	0x0008
        /*0034*/ 	.byte	0x00, 0xf0, 0x21, 0x00


	//----- nvinfo : EIATTR_KPARAM_INFO
	.align		4
.L_13:
        /*0038*/ 	.byte	0x04, 0x17
        /*003a*/ 	.short	(.L_15 - .L_14)
.L_14:
        /*003c*/ 	.word	0x00000000
        /*0040*/ 	.short	0x0000
        /*0042*/ 	.short	0x0000
        /*0044*/ 	.byte	0x00, 0xf0, 0x21, 0x00


	//----- nvinfo : EIATTR_SPARSE_MMA_MASK
	.align		4
.L_15:
        /*0048*/ 	.byte	0x03, 0x50
        /*004a*/ 	.short	0x0000


	//----- nvinfo : EIATTR_MAXREG_COUNT
	.align		4
        /*004c*/ 	.byte	0x03, 0x1b
        /*004e*/ 	.short	0x00ff


	//----- nvinfo : EIATTR_MERCURY_ISA_VERSION
	.align		4
        /*0050*/ 	.byte	0x03, 0x5f
        /*0052*/ 	.short	0x0101


	//----- nvinfo : EIATTR_VRC_CTA_INIT_COUNT
	.align		4
        /*0054*/ 	.byte	0x02, 0x4a
	.zero		1
	.zero		1


	//----- nvinfo : EIATTR_EXIT_INSTR_OFFSETS
	.align		4
        /*0058*/ 	.byte	0x04, 0x1c
        /*005a*/ 	.short	(.L_17 - .L_16)


	//   ....[0]....
.L_16:
        /*005c*/ 	.word	0x000006c0


	//----- nvinfo : EIATTR_CRS_STACK_SIZE
	.align		4
.L_17:
        /*0060*/ 	.byte	0x04, 0x1e
        /*0062*/ 	.short	(.L_19 - .L_18)
.L_18:
        /*0064*/ 	.word	0x00000000


	//----- nvinfo : EIATTR_CBANK_PARAM_SIZE
	.align		4
.L_19:
        /*0068*/ 	.byte	0x03, 0x19
        /*006a*/ 	.short	0x001c


	//----- nvinfo : EIATTR_PARAM_CBANK
	.align		4
        /*006c*/ 	.byte	0x04, 0x0a
        /*006e*/ 	.short	(.L_21 - .L_20)
	.align		4
.L_20:
        /*0070*/ 	.word	index@(.nv.constant0._Z14matrix_mul_gpuPiS_S_i)
        /*0074*/ 	.short	0x0380
        /*0076*/ 	.short	0x001c


	//----- nvinfo : EIATTR_SW_WAR
	.align		4
.L_21:
        /*0078*/ 	.byte	0x04, 0x36
        /*007a*/ 	.short	(.L_23 - .L_22)
.L_22:
        /*007c*/ 	.word	0x00000008
.L_23:


//--------------------- .nv.callgraph             --------------------------
	.section	.nv.callgraph,"",@"SHT_CUDA_CALLGRAPH"
	.align	4
	.sectionentsize	8
	.align		4
        /*0000*/ 	.word	0x00000000
	.align		4
        /*0004*/ 	.word	0xffffffff
	.align		4
        /*0008*/ 	.word	0x00000000
	.align		4
        /*000c*/ 	.word	0xfffffffe
	.align		4
        /*0010*/ 	.word	0x00000000
	.align		4
        /*0014*/ 	.word	0xfffffffd
	.align		4
        /*0018*/ 	.word	0x00000000
	.align		4
        /*001c*/ 	.word	0xfffffffc


//--------------------- .text._Z14matrix_mul_gpuPiS_S_i --------------------------
	.section	.text._Z14matrix_mul_gpuPiS_S_i,"ax",@progbits
	.align	128
.text._Z14matrix_mul_gpuPiS_S_i:
        .type           _Z14matrix_mul_gpuPiS_S_i,@function
        .size           _Z14matrix_mul_gpuPiS_S_i,(.L_x_12 - _Z14matrix_mul_gpuPiS_S_i)
        .other          _Z14matrix_mul_gpuPiS_S_i,@"STO_CUDA_ENTRY STV_DEFAULT"
_Z14matrix_mul_gpuPiS_S_i:
[----:B------:R-:W-:Y:S08]  /*0000*/  LDC R1, c[0x0][0x37c] ;  /* 0x0000df00ff017b82 */ /* 0x000ff00000000800 */
[----:B------:R-:W0:Y:S01]  /*0010*/  LDC R0, c[0x0][0x398] ;  /* 0x0000e600ff007b82 */ /* 0x000e220000000800 */
[----:B------:R-:W1:Y:S01]  /*0020*/  S2R R3, SR_TID.X ;  /* 0x0000000000037919 */ /* 0x000e620000002100 */
[----:B------:R-:W2:Y:S01]  /*0030*/  LDCU UR5, c[0x0][0x360] ;  /* 0x00006c00ff0577ac */ /* 0x000ea20008000800 */
[----:B------:R-:W3:Y:S01]  /*0040*/  S2R R2, SR_TID.Y ;  /* 0x0000000000027919 */ /* 0x000ee20000002200 */
[----:B------:R-:W4:Y:S01]  /*0050*/  LDCU.64 UR6, c[0x0][0x358] ;  /* 0x00006b00ff0677ac */ /* 0x000f220008000a00 */
[----:B------:R-:W0:Y:S01]  /*0060*/  S2R R4, SR_CTAID.X ;  /* 0x0000000000047919 */ /* 0x000e220000002500 */
[----:B------:R-:W0:Y:S01]  /*0070*/  LDCU UR4, c[0x0][0x364] ;  /* 0x00006c80ff0477ac */ /* 0x000e220008000800 */
[----:B------:R-:W0:Y:S02]  /*0080*/  S2R R5, SR_CTAID.Y ;  /* 0x0000000000057919 */ /* 0x000e240000002600 */
[----:B0-----:R-:W-:-:S02]  /*0090*/  ISETP.GT.AND P0, PT, R0, RZ, PT ;  /* 0x000000ff0000720c */ /* 0x001fc40003f04270 */
[----:B-1----:R-:W-:Y:S02]  /*00a0*/  LOP3.LUT R3, R3, 0xffff, RZ, 0xc0, !PT ;  /* 0x0000ffff03037812 */ /* 0x002fe400078ec0ff */
[----:B---3--:R-:W-:-:S09]  /*00b0*/  LOP3.LUT R2, R2, 0xffff, RZ, 0xc0, !PT ;  /* 0x0000ffff02027812 */ /* 0x008fd200078ec0ff */
[----:B--2-4-:R-:W-:Y:S05]  /*00c0*/  @!P0 BRA `(.L_x_0) ;  /* 0x00000004004c8947 */ /* 0x014fea0003800000 */
[----:B------:R-:W-:Y:S01]  /*00d0*/  ULOP3.LUT UR4, UR4, 0xffff, URZ, 0xc0, !UPT ;  /* 0x0000ffff04047892 */ /* 0x000fe2000f8ec0ff */
[----:B------:R-:W-:Y:S01]  /*00e0*/  LOP3.LUT R5, R5, 0xffff, RZ, 0xc0, !PT ;  /* 0x0000ffff05057812 */ /* 0x000fe200078ec0ff */
[----:B------:R-:W0:Y:S01]  /*00f0*/  LDC.64 R6, c[0x0][0x380] ;  /* 0x0000e000ff067b82 */ /* 0x000e220000000a00 */
[----:B------:R-:W-:Y:S01]  /*0100*/  LOP3.LUT R4, R4, 0xffff, RZ, 0xc0, !PT ;  /* 0x0000ffff04047812 */ /* 0x000fe200078ec0ff */
[----:B------:R-:W-:Y:S04]  /*0110*/  BSSY.RECONVERGENT B1, `(.L_x_1) ;  /* 0x000004d000017945 */ /* 0x000fe80003800200 */
[----:B------:R-:W-:Y:S01]  /*0120*/  BSSY.RELIABLE B0, `(.L_x_2) ;  /* 0x0000042000007945 */ /* 0x000fe20003800100 */
[----:B------:R-:W-:Y:S01]  /*0130*/  IMAD R5, R5, UR4, R2 ;  /* 0x0000000405057c24 */ /* 0x000fe2000f8e0202 */
[----:B------:R-:W-:Y:S01]  /*0140*/  ULOP3.LUT UR4, UR5, 0xffff, URZ, 0xc0, !UPT ;  /* 0x0000ffff05047892 */ /* 0x000fe2000f8ec0ff */
[----:B------:R-:W1:Y:S02]  /*0150*/  LDC.64 R8, c[0x0][0x388] ;  /* 0x0000e200ff087b82 */ /* 0x000e640000000a00 */
[----:B------:R-:W-:-:S03]  /*0160*/  IMAD R5, R5, R0, RZ ;  /* 0x0000000005057224 */ /* 0x000fc600078e02ff */
[----:B------:R-:W-:Y:S02]  /*0170*/  IMAD R3, R4, UR4, R3 ;  /* 0x0000000404037c24 */ /* 0x000fe4000f8e0203 */
[----:B------:R-:W-:Y:S01]  /*0180*/  IMAD.MOV.U32 R4, RZ, RZ, RZ ;  /* 0x000000ffff047224 */ /* 0x000fe200078e00ff */
[C---:B------:R-:W-:Y:S02]  /*0190*/  IADD3 R2, PT, PT, R5.reuse, R0, RZ ;  /* 0x0000000005027210 */ /* 0x040fe40007ffe0ff */
[----:B------:R-:W-:Y:S02]  /*01a0*/  MOV R10, R5 ;  /* 0x00000005000a7202 */ /* 0x000fe40000000f00 */
[C---:B------:R-:W-:Y:S01]  /*01b0*/  ISETP.GE.AND P0, PT, R5.reuse, R2, PT ;  /* 0x000000020500720c */ /* 0x040fe20003f06270 */
[----:B0-----:R-:W-:-:S04]  /*01c0*/  IMAD.WIDE R6, R5, 0x4, R6 ;  /* 0x0000000405067825 */ /* 0x001fc800078e0206 */
[----:B-1----:R-:W-:-:S08]  /*01d0*/  IMAD.WIDE R8, R3, 0x4, R8 ;  /* 0x0000000403087825 */ /* 0x002fd000078e0208 */
[----:B------:R-:W-:Y:S05]  /*01e0*/  @P0 BRA `(.L_x_3) ;  /* 0x0000000000d40947 */ /* 0x000fea0003800000 */
[----:B------:R-:W-:Y:S01]  /*01f0*/  IMAD.IADD R11, R2, 0x1, -R5 ;  /* 0x00000001020b7824 */ /* 0x000fe200078e0a05 */
[----:B------:R-:W-:Y:S01]  /*0200*/  BSSY.RECONVERGENT B2, `(.L_x_4) ;  /* 0x000001d000027945 */ /* 0x000fe20003800200 */
[----:B------:R-:W-:-:S03]  /*0210*/  PLOP3.LUT P0, PT, PT, PT, PT, 0x80, 0x8 ;  /* 0x000000000008781c */ /* 0x000fc60003f0f070 */
[----:B------:R-:W-:-:S13]  /*0220*/  ISETP.GT.AND P1, PT, R11, 0x3, PT ;  /* 0x000000030b00780c */ /* 0x000fda0003f24270 */
[----:B------:R-:W-:Y:S05]  /*0230*/  @!P1 BRA `(.L_x_5) ;  /* 0x0000000000649947 */ /* 0x000fea0003800000 */
[----:B------:R-:W-:Y:S02]  /*0240*/  PLOP3.LUT P0, PT, PT, PT, PT, 0x8, 0x80 ;  /* 0x000000000080781c */ /* 0x000fe40003f0e170 */
[----:B------:R-:W-:-:S11]  /*0250*/  IADD3 R20, PT, PT, R2, -0x3, RZ ;  /* 0xfffffffd02147810 */ /* 0x000fd60007ffe0ff */
.L_x_6:
[C---:B------:R-:W-:Y:S01]  /*0260*/  IMAD.WIDE R12, R0.reuse, 0x4, R8 ;  /* 0x00000004000c7825 */ /* 0x040fe200078e0208 */
[----:B------:R-:W-:Y:S01]  /*0270*/  MOV R15, R7 ;  /* 0x00000007000f7202 */ /* 0x000fe20000000f00 */
[----:B------:R-:W2:Y:S02]  /*0280*/  LDG.E R9, desc[UR6][R8.64] ;  /* 0x0000000608097981 */ /* 0x000ea4000c1e1900 */
[----:B------:R-:W-:Y:S02]  /*0290*/  IMAD.MOV.U32 R14, RZ, RZ, R6 ;  /* 0x000000ffff0e7224 */ /* 0x000fe400078e0006 */
[C---:B------:R-:W-:Y:S02]  /*02a0*/  IMAD.WIDE R18, R0.reuse, 0x4, R12 ;  /* 0x0000000400127825 */ /* 0x040fe400078e020c */
[----:B------:R-:W3:Y:S04]  /*02b0*/  LDG.E R13, desc[UR6][R12.64] ;  /* 0x000000060c0d7981 */ /* 0x000ee8000c1e1900 */
[----:B------:R-:W2:Y:S01]  /*02c0*/  LDG.E R6, desc[UR6][R14.64] ;  /* 0x000000060e067981 */ /* 0x000ea2000c1e1900 */
[----:B------:R-:W-:-:S03]  /*02d0*/  IMAD.WIDE R16, R0, 0x4, R18 ;  /* 0x0000000400107825 */ /* 0x000fc600078e0212 */
[----:B------:R-:W3:Y:S04]  /*02e0*/  LDG.E R7, desc[UR6][R14.64+0x4] ;  /* 0x000004060e077981 */ /* 0x000ee8000c1e1900 */
[----:B------:R-:W4:Y:S04]  /*02f0*/  LDG.E R22, desc[UR6][R18.64] ;  /* 0x0000000612167981 */ /* 0x000f28000c1e1900 */
[----:B------:R-:W4:Y:S04]  /*0300*/  LDG.E R11, desc[UR6][R14.64+0x8] ;  /* 0x000008060e0b7981 */ /* 0x000f28000c1e1900 */
[----:B------:R-:W5:Y:S04]  /*0310*/  LDG.E R21, desc[UR6][R14.64+0xc] ;  /* 0x00000c060e157981 */ /* 0x000f68000c1e1900 */
[----:B------:R-:W5:Y:S01]  /*0320*/  LDG.E R24, desc[UR6][R16.64] ;  /* 0x0000000610187981 */ /* 0x000f62000c1e1900 */
[----:B------:R-:W-:-:S05]  /*0330*/  VIADD R5, R5, 0x4 ;  /* 0x0000000405057836 */ /* 0x000fca0000000000 */
[----:B------:R-:W-:Y:S01]  /*0340*/  ISETP.GE.AND P1, PT, R5, R20, PT ;  /* 0x000000140500720c */ /* 0x000fe20003f26270 */
[----:B--2---:R-:W-:-:S04]  /*0350*/  IMAD R6, R9, R6, R4 ;  /* 0x0000000609067224 */ /* 0x004fc800078e0204 */
[----:B---3--:R-:W-:Y:S01]  /*0360*/  IMAD R7, R13, R7, R6 ;  /* 0x000000070d077224 */ /* 0x008fe200078e0206 */
[----:B------:R-:W-:Y:S01]  /*0370*/  IADD3 R6, P2, PT, R14, 0x10, RZ ;  /* 0x000000100e067810 */ /* 0x000fe20007f5e0ff */
[----:B------:R-:W-:-:S04]  /*0380*/  IMAD.WIDE R8, R0, 0x4, R16 ;  /* 0x0000000400087825 */ /* 0x000fc800078e0210 */
[----:B----4-:R-:W-:Y:S01]  /*0390*/  IMAD R11, R22, R11, R7 ;  /* 0x0000000b160b7224 */ /* 0x010fe200078e0207 */
[----:B------:R-:W-:-:S03]  /*03a0*/  IADD3.X R7, PT, PT, RZ, R15, RZ, P2, !PT ;  /* 0x0000000fff077210 */ /* 0x000fc600017fe4ff */
[----:B-----5:R-:W-:Y:S01]  /*03b0*/  IMAD R4, R24, R21, R11 ;  /* 0x0000001518047224 */ /* 0x020fe200078e020b */
[----:B------:R-:W-:Y:S06]  /*03c0*/  @!P1 BRA `(.L_x_6) ;  /* 0xfffffffc00a49947 */ /* 0x000fec000383ffff */
.L_x_5:
[----:B------:R-:W-:Y:S05]  /*03d0*/  BSYNC.RECONVERGENT B2 ;  /* 0x0000000000027941 */ /* 0x000fea0003800200 */
.L_x_4:
[----:B------:R-:W-:Y:S01]  /*03e0*/  IMAD.IADD R11, R2, 0x1, -R5 ;  /* 0x00000001020b7824 */ /* 0x000fe200078e0a05 */
[----:B------:R-:W-:Y:S04]  /*03f0*/  BSSY.RECONVERGENT B2, `(.L_x_7) ;  /* 0x0000011000027945 */ /* 0x000fe80003800200 */
[----:B------:R-:W-:-:S13]  /*0400*/  ISETP.GT.AND P1, PT, R11, 0x1, PT ;  /* 0x000000010b00780c */ /* 0x000fda0003f24270 */
[----:B------:R-:W-:Y:S05]  /*0410*/  @!P1 BRA `(.L_x_8) ;  /* 0x0000000000389947 */ /* 0x000fea0003800000 */
[----:B------:R-:W-:Y:S01]  /*0420*/  MOV R14, R6 ;  /* 0x00000006000e7202 */ /* 0x000fe20000000f00 */
[----:B------:R0:W2:Y:S01]  /*0430*/  LDG.E R11, desc[UR6][R8.64] ;  /* 0x00000006080b7981 */ /* 0x0000a2000c1e1900 */
[----:B------:R-:W-:Y:S01]  /*0440*/  MOV R15, R7 ;  /* 0x00000007000f7202 */ /* 0x000fe20000000f00 */
[----:B------:R-:W-:-:S04]  /*0450*/  IMAD.WIDE R12, R0, 0x4, R8 ;  /* 0x00000004000c7825 */ /* 0x000fc800078e0208 */
[----:B------:R-:W2:Y:S04]  /*0460*/  LDG.E R16, desc[UR6][R14.64] ;  /* 0x000000060e107981 */ /* 0x000ea8000c1e1900 */
[----:B------:R-:W3:Y:S04]  /*0470*/  LDG.E R18, desc[UR6][R14.64+0x4] ;  /* 0x000004060e127981 */ /* 0x000ee8000c1e1900 */
[----:B------:R-:W3:Y:S01]  /*0480*/  LDG.E R17, desc[UR6][R12.64] ;  /* 0x000000060c117981 */ /* 0x000ee2000c1e1900 */
[----:B------:R-:W-:Y:S01]  /*0490*/  IADD3 R6, P1, PT, R6, 0x8, RZ ;  /* 0x0000000806067810 */ /* 0x000fe20007f3e0ff */
[----:B------:R-:W-:Y:S01]  /*04a0*/  VIADD R5, R5, 0x2 ;  /* 0x0000000205057836 */ /* 0x000fe20000000000 */
[----:B------:R-:W-:Y:S01]  /*04b0*/  PLOP3.LUT P0, PT, PT, PT, PT, 0x8, 0x80 ;  /* 0x000000000080781c */ /* 0x000fe20003f0e170 */
[----:B0-----:R-:W-:Y:S01]  /*04c0*/  IMAD.WIDE R8, R0, 0x4, R12 ;  /* 0x0000000400087825 */ /* 0x001fe200078e020c */
[----:B------:R-:W-:-:S03]  /*04d0*/  IADD3.X R7, PT, PT, RZ, R7, RZ, P1, !PT ;  /* 0x00000007ff077210 */ /* 0x000fc60000ffe4ff */
[----:B--2---:R-:W-:-:S04]  /*04e0*/  IMAD R4, R11, R16, R4 ;  /* 0x000000100b047224 */ /* 0x004fc800078e0204 */
[----:B---3--:R-:W-:-:S07]  /*04f0*/  IMAD R4, R17, R18, R4 ;  /* 0x0000001211047224 */ /* 0x008fce00078e0204 */
.L_x_8:
[----:B------:R-:W-:Y:S05]  /*0500*/  BSYNC.RECONVERGENT B2 ;  /* 0x0000000000027941 */ /* 0x000fea0003800200 */
.L_x_7:
[----:B------:R-:W-:-:S13]  /*0510*/  ISETP.NE.OR P0, PT, R5, R2, P0 ;  /* 0x000000020500720c */ /* 0x000fda0000705670 */
[----:B------:R-:W-:Y:S05]  /*0520*/  @!P0 BREAK.RELIABLE B0 ;  /* 0x0000000000008942 */ /* 0x000fea0003800100 */
[----:B------:R-:W-:Y:S05]  /*0530*/  @!P0 BRA `(.L_x_9) ;  /* 0x0000000000288947 */ /* 0x000fea0003800000 */
.L_x_3:
[----:B------:R-:W-:Y:S05]  /*0540*/  BSYNC.RELIABLE B0 ;  /* 0x0000000000007941 */ /* 0x000fea0003800100 */
.L_x_2:
[----:B------:R0:W2:Y:S04]  /*0550*/  LDG.E R11, desc[UR6][R8.64] ;  /* 0x00000006080b7981 */ /* 0x0000a8000c1e1900 */
[----:B------:R1:W2:Y:S01]  /*0560*/  LDG.E R12, desc[UR6][R6.64] ;  /* 0x00000006060c7981 */ /* 0x0002a2000c1e1900 */
[----:B------:R-:W-:-:S04]  /*0570*/  IADD3 R5, PT, PT, R5, 0x1, RZ ;  /* 0x0000000105057810 */ /* 0x000fc80007ffe0ff */
[----:B------:R-:W-:Y:S01]  /*0580*/  ISETP.NE.AND P0, PT, R5, R2, PT ;  /* 0x000000020500720c */ /* 0x000fe20003f05270 */
[----:B0-----:R-:W-:Y:S01]  /*0590*/  IMAD.WIDE R8, R0, 0x4, R8 ;  /* 0x0000000400087825 */ /* 0x001fe200078e0208 */
[----:B-1----:R-:W-:-:S05]  /*05a0*/  IADD3 R6, P1, PT, R6, 0x4, RZ ;  /* 0x0000000406067810 */ /* 0x002fca0007f3e0ff */
[----:B------:R-:W-:Y:S02]  /*05b0*/  IMAD.X R7, RZ, RZ, R7, P1 ;  /* 0x000000ffff077224 */ /* 0x000fe400008e0607 */
[----:B--2---:R-:W-:-:S04]  /*05c0*/  IMAD R4, R11, R12, R4 ;  /* 0x0000000c0b047224 */ /* 0x004fc800078e0204 */
[----:B------:R-:W-:Y:S05]  /*05d0*/  @P0 BRA `(.L_x_2) ;  /* 0xfffffffc00dc0947 */ /* 0x000fea000383ffff */
.L_x_9:
[----:B------:R-:W-:Y:S05]  /*05e0*/  BSYNC.RECONVERGENT B1 ;  /* 0x0000000000017941 */ /* 0x000fea0003800200 */
.L_x_1:
[----:B------:R-:W-:Y:S05]  /*05f0*/  BRA `(.L_x_10) ;  /* 0x0000000000207947 */ /* 0x000fea0003800000 */
.L_x_0:
[----:B------:R-:W-:Y:S01]  /*0600*/  ULOP3.LUT UR4, UR4, 0xffff, URZ, 0xc0, !UPT ;  /* 0x0000ffff04047892 */ /* 0x000fe2000f8ec0ff */
[----:B------:R-:W-:Y:S01]  /*0610*/  LOP3.LUT R5, R5, 0xffff, RZ, 0xc0, !PT ;  /* 0x0000ffff05057812 */ /* 0x000fe200078ec0ff */
[----:B------:R-:W-:Y:S01]  /*0620*/  ULOP3.LUT UR5, UR5, 0xffff, URZ, 0xc0, !UPT ;  /* 0x0000ffff05057892 */ /* 0x000fe2000f8ec0ff */
[----:B------:R-:W-:Y:S01]  /*0630*/  LOP3.LUT R6, R4, 0xffff, RZ, 0xc0, !PT ;  /* 0x0000ffff04067812 */ /* 0x000fe200078ec0ff */
[----:B------:R-:W-:Y:S02]  /*0640*/  HFMA2 R4, -RZ, RZ, 0, 0 ;  /* 0x00000000ff047431 */ /* 0x000fe400000001ff */
[----:B------:R-:W-:Y:S02]  /*0650*/  IMAD R5, R5, UR4, R2 ;  /* 0x0000000405057c24 */ /* 0x000fe4000f8e0202 */
[----:B------:R-:W-:Y:S02]  /*0660*/  IMAD R3, R6, UR5, R3 ;  /* 0x0000000506037c24 */ /* 0x000fe4000f8e0203 */
[----:B------:R-:W-:-:S07]  /*0670*/  IMAD R10, R5, R0, RZ ;  /* 0x00000000050a7224 */ /* 0x000fce00078e02ff */
.L_x_10:
[----:B------:R-:W0:Y:S01]  /*0680*/  LDC.64 R6, c[0x0][0x390] ;  /* 0x0000e400ff067b82 */ /* 0x000e220000000a00 */
[----:B------:R-:W-:-:S05]  /*0690*/  IADD3 R3, PT, PT, R10, R3, RZ ;  /* 0x000000030a037210 */ /* 0x000fca0007ffe0ff */
[----:B0-----:R-:W-:-:S05]  /*06a0*/  IMAD.WIDE R2, R3, 0x4, R6 ;  /* 0x0000000403027825 */ /* 0x001fca00078e0206 */
[----:B------:R-:W-:Y:S01]  /*06b0*/  STG.E desc[UR6][R2.64], R4 ;  /* 0x0000000402007986 */ /* 0x000fe2000c101906 */
[----:B------:R-:W-:Y:S05]  /*06c0*/  EXIT ;  /* 0x000000000000794d */ /* 0x000fea0003800000 */
.L_x_11:
[----:B------:R-:W-:-:S00]  /*06d0*/  BRA `(.L_x_11) ;  /* 0xfffffffc00fc7947 */ /* 0x000fc0000383ffff */
[----:B------:R-:W-:-:S00]  /*06e0*/  NOP ;  /* 0x0000000000007918 */ /* 0x000fc00000000000 */
        /* <DEDUP_REMOVED lines=9> */
.L_x_12:


//--------------------- .nv.shared.reserved.0     --------------------------
	.section	.nv.shared.reserved.0,"aw",@nobits
	.weak		__nv_reservedSMEM_offset_0_alias
	.size		__nv_reservedSMEM_offset_0_alias, 0, 64
	.other		__nv_reservedSMEM_offset_0_alias,@"STO_CUDA_RESERVED_SHARED STV_DEFAULT"
__nv_reservedSMEM_offset_0_alias:
	.zero		0
	.zero		64


//--------------------- .nv.constant0._Z14matrix_mul_gpuPiS_S_i --------------------------
	.section	.nv.constant0._Z14matrix_mul_gpuPiS_S_i,"a",@progbits
	.sectionflags	@""
	.align	4
.nv.constant0._Z14matrix_mul_gpuPiS_S_i:
	.zero		924


//--------------------- SYMBOLS --------------------------

	.type		.nv.reservedSmem.offset0,@object
	.size		.nv.reservedSmem.offset0,0x4
